







.version 7.4
.target sm_52
.address_size 64








.visible .entry _Z14nw_gpu2_kernelPhS_Pijj(
.param .u64 _Z14nw_gpu2_kernelPhS_Pijj_param_0,
.param .u64 _Z14nw_gpu2_kernelPhS_Pijj_param_1,
.param .u64 _Z14nw_gpu2_kernelPhS_Pijj_param_2,
.param .u32 _Z14nw_gpu2_kernelPhS_Pijj_param_3,
.param .u32 _Z14nw_gpu2_kernelPhS_Pijj_param_4
)
{
.reg .pred %p<34>;
.reg .b16 %rs<3>;
.reg .b32 %r<111>;
.reg .b64 %rd<19>;

	.shared .align 4 .u32 _ZZ14nw_gpu2_kernelPhS_PijjE8q_offset;

	.shared .align 4 .u32 _ZZ14nw_gpu2_kernelPhS_PijjE8r_offset;

	.shared .align 4 .u32 _ZZ14nw_gpu2_kernelPhS_PijjE10loop_limit;

	.shared .align 4 .b8 _ZZ14nw_gpu2_kernelPhS_PijjE9buffer1_s[512];

	.shared .align 4 .b8 _ZZ14nw_gpu2_kernelPhS_PijjE9buffer2_s[512];

ld.param.u64 %rd4, [_Z14nw_gpu2_kernelPhS_Pijj_param_0];
ld.param.u64 %rd5, [_Z14nw_gpu2_kernelPhS_Pijj_param_1];
ld.param.u64 %rd6, [_Z14nw_gpu2_kernelPhS_Pijj_param_2];
ld.param.u32 %r54, [_Z14nw_gpu2_kernelPhS_Pijj_param_3];
ld.param.u32 %r55, [_Z14nw_gpu2_kernelPhS_Pijj_param_4];
cvta.to.global.u64 %rd1, %rd6;
mov.u32 %r1, %tid.x;
setp.ne.s32 %p2, %r1, 0;
@%p2 bra $L__BB0_12;

mov.u32 %r2, %nctaid.x;
mov.u32 %r3, %ctaid.x;
xor.b32 %r4, %r3, 33554431;
setp.eq.s32 %p3, %r55, 1;
@%p3 bra $L__BB0_4;

setp.ne.s32 %p4, %r55, 2;
@%p4 bra $L__BB0_5;

add.s32 %r56, %r54, 127;
sub.s32 %r57, %r3, %r2;
shl.b32 %r58, %r57, 7;
add.s32 %r59, %r58, %r56;
and.b32 %r98, %r59, -128;
st.shared.u32 [_ZZ14nw_gpu2_kernelPhS_PijjE8q_offset], %r98;
shl.b32 %r60, %r4, 7;
add.s32 %r61, %r56, %r60;
and.b32 %r62, %r61, -128;
st.shared.u32 [_ZZ14nw_gpu2_kernelPhS_PijjE8r_offset], %r62;
bra.uni $L__BB0_6;

$L__BB0_4:
shl.b32 %r98, %r3, 7;
st.shared.u32 [_ZZ14nw_gpu2_kernelPhS_PijjE8q_offset], %r98;
add.s32 %r63, %r4, %r2;
shl.b32 %r64, %r63, 7;
st.shared.u32 [_ZZ14nw_gpu2_kernelPhS_PijjE8r_offset], %r64;
bra.uni $L__BB0_6;

$L__BB0_5:
ld.shared.u32 %r98, [_ZZ14nw_gpu2_kernelPhS_PijjE8q_offset];

$L__BB0_6:
sub.s32 %r9, %r54, %r98;
setp.gt.u32 %p5, %r9, 128;
and.b32 %r10, %r54, 127;
@%p5 bra $L__BB0_9;
bra.uni $L__BB0_7;

$L__BB0_9:
setp.eq.s32 %p7, %r10, 0;
ld.shared.u32 %r68, [_ZZ14nw_gpu2_kernelPhS_PijjE8r_offset];
sub.s32 %r99, %r54, %r68;
setp.gt.u32 %p8, %r99, 128;
or.pred %p9, %p7, %p8;
mov.u32 %r100, 256;
@%p9 bra $L__BB0_11;
bra.uni $L__BB0_10;

$L__BB0_7:
setp.eq.s32 %p6, %r10, 0;
mov.u32 %r100, 256;
@%p6 bra $L__BB0_11;

ld.shared.u32 %r66, [_ZZ14nw_gpu2_kernelPhS_PijjE8r_offset];
sub.s32 %r99, %r54, %r66;

$L__BB0_10:
or.b32 %r69, %r99, %r9;
setp.lt.u32 %p10, %r69, 128;
or.b32 %r70, %r10, 128;
shl.b32 %r71, %r10, 1;
selp.b32 %r100, %r71, %r70, %p10;

$L__BB0_11:
st.shared.u32 [_ZZ14nw_gpu2_kernelPhS_PijjE10loop_limit], %r100;

$L__BB0_12:
bar.sync 0;
ld.shared.u32 %r72, [_ZZ14nw_gpu2_kernelPhS_PijjE10loop_limit];
setp.lt.u32 %p11, %r72, 2;
@%p11 bra $L__BB0_44;

mov.u32 %r77, 127;
sub.s32 %r16, %r77, %r1;
neg.s32 %r103, %r1;
add.s32 %r101, %r1, -127;
cvta.to.global.u64 %rd2, %rd4;
cvta.to.global.u64 %rd3, %rd5;
mov.u32 %r106, _ZZ14nw_gpu2_kernelPhS_PijjE9buffer1_s;
mov.u32 %r105, _ZZ14nw_gpu2_kernelPhS_PijjE9buffer2_s;
mov.u32 %r104, 1;
mov.u32 %r102, 255;

$L__BB0_14:
mov.u32 %r23, %r105;
setp.lt.u32 %p12, %r104, 129;
selp.b32 %r79, %r104, %r102, %p12;
selp.b32 %r25, %r1, %r101, %p12;
selp.b32 %r26, %r103, %r16, %p12;
mov.u32 %r110, 0;
ld.shared.u32 %r80, [_ZZ14nw_gpu2_kernelPhS_PijjE8q_offset];
add.s32 %r27, %r80, %r25;
ld.shared.u32 %r81, [_ZZ14nw_gpu2_kernelPhS_PijjE8r_offset];
add.s32 %r28, %r81, %r26;
setp.lt.u32 %p13, %r1, %r79;
setp.lt.u32 %p14, %r27, %r54;
and.pred %p15, %p13, %p14;
setp.lt.u32 %p16, %r28, %r54;
and.pred %p1, %p15, %p16;
shl.b32 %r82, %r1, 2;
add.s32 %r29, %r23, %r82;
not.pred %p17, %p1;
@%p17 bra $L__BB0_41;

setp.eq.s32 %p18, %r27, 0;
add.s32 %r30, %r106, %r82;
@%p18 bra $L__BB0_21;

setp.eq.s32 %p19, %r25, 0;
@%p19 bra $L__BB0_20;

@%p12 bra $L__BB0_19;
bra.uni $L__BB0_18;

$L__BB0_19:
ld.shared.u32 %r107, [%r30+-4];
bra.uni $L__BB0_22;

$L__BB0_21:
not.b32 %r107, %r28;
bra.uni $L__BB0_22;

$L__BB0_20:
add.s32 %r84, %r27, -1;
mad.lo.s32 %r85, %r84, %r54, %r28;
mul.wide.u32 %rd7, %r85, 4;
add.s64 %rd8, %rd1, %rd7;
ld.global.u32 %r107, [%rd8];
bra.uni $L__BB0_22;

$L__BB0_18:
ld.shared.u32 %r107, [%r30];

$L__BB0_22:
setp.eq.s32 %p21, %r28, 0;
@%p21 bra $L__BB0_28;

setp.eq.s32 %p22, %r26, 0;
@%p22 bra $L__BB0_27;

@%p12 bra $L__BB0_26;
bra.uni $L__BB0_25;

$L__BB0_26:
ld.shared.u32 %r108, [%r30];
bra.uni $L__BB0_29;

$L__BB0_28:
not.b32 %r108, %r27;
bra.uni $L__BB0_29;

$L__BB0_27:
mad.lo.s32 %r86, %r27, %r54, %r28;
add.s32 %r87, %r86, -1;
mul.wide.u32 %rd9, %r87, 4;
add.s64 %rd10, %rd1, %rd9;
ld.global.u32 %r108, [%rd10];
bra.uni $L__BB0_29;

$L__BB0_25:
ld.shared.u32 %r108, [%r30+4];

$L__BB0_29:
@%p18 bra $L__BB0_39;

@%p21 bra $L__BB0_38;

setp.eq.s32 %p26, %r25, 0;
setp.eq.s32 %p27, %r26, 0;
or.pred %p28, %p26, %p27;
@%p28 bra $L__BB0_37;
bra.uni $L__BB0_32;

$L__BB0_37:
add.s32 %r88, %r27, -1;
mad.lo.s32 %r89, %r88, %r54, %r28;
add.s32 %r90, %r89, -1;
mul.wide.u32 %rd11, %r90, 4;
add.s64 %rd12, %rd1, %rd11;
ld.global.u32 %r109, [%rd12];
bra.uni $L__BB0_40;

$L__BB0_39:
neg.s32 %r109, %r28;
bra.uni $L__BB0_40;

$L__BB0_38:
neg.s32 %r109, %r27;
bra.uni $L__BB0_40;

$L__BB0_32:
@%p12 bra $L__BB0_36;
bra.uni $L__BB0_33;

$L__BB0_36:
ld.shared.u32 %r109, [%r29+-4];
bra.uni $L__BB0_40;

$L__BB0_33:
setp.eq.s32 %p30, %r102, 127;
@%p30 bra $L__BB0_35;
bra.uni $L__BB0_34;

$L__BB0_35:
ld.shared.u32 %r109, [%r29];
bra.uni $L__BB0_40;

$L__BB0_34:
ld.shared.u32 %r109, [%r29+4];

$L__BB0_40:
cvt.s64.s32 %rd13, %r27;
add.s64 %rd14, %rd3, %rd13;
cvt.s64.s32 %rd15, %r28;
add.s64 %rd16, %rd2, %rd15;
ld.global.u8 %rs1, [%rd16];
ld.global.u8 %rs2, [%rd14];
setp.eq.s16 %p31, %rs2, %rs1;
selp.b32 %r91, 1, -1, %p31;
add.s32 %r92, %r91, %r109;
add.s32 %r93, %r108, -1;
add.s32 %r94, %r107, -1;
max.s32 %r95, %r94, %r93;
max.s32 %r110, %r92, %r95;

$L__BB0_41:
bar.sync 0;
@%p17 bra $L__BB0_43;

st.shared.u32 [%r29], %r110;
mad.lo.s32 %r96, %r27, %r54, %r28;
mul.wide.u32 %rd17, %r96, 4;
add.s64 %rd18, %rd1, %rd17;
st.global.u32 [%rd18], %r110;

$L__BB0_43:
bar.sync 0;
add.s32 %r103, %r103, 1;
add.s32 %r102, %r102, -1;
add.s32 %r101, %r101, 1;
ld.shared.u32 %r97, [_ZZ14nw_gpu2_kernelPhS_PijjE10loop_limit];
add.s32 %r104, %r104, 1;
setp.lt.u32 %p33, %r104, %r97;
mov.u32 %r105, %r106;
mov.u32 %r106, %r23;
@%p33 bra $L__BB0_14;

$L__BB0_44:
ret;

}



// ===== COMPILED SASS (sm_100) =====

	.target	sm_100

	.elftype	@"ET_EXEC"


//--------------------- .note.nv.tkinfo           --------------------------
	.section	.note.nv.tkinfo,"",@"SHT_NOTE"
	.sectionflags	@"SHF_NOTE_NV_TKINFO"
	.tkinfo
        /*0018*/ 	.word	0x00000002
        /*0030*/ 	.string	""
        /*0030*/ 	.string	"ptxas"
        /*0030*/ 	.string	"Cuda compilation tools, release 13.0, V13.0.88"
        /*0030*/ 	.string	"Build cuda_13.0.r13.0/compiler.36424714_0"
        /*0030*/ 	.string	"-arch sm_100 "



//--------------------- .note.nv.cuinfo           --------------------------
	.section	.note.nv.cuinfo,"",@"SHT_NOTE"
	.sectionflags	@"SHF_NOTE_NV_CUINFO"
        /*0018*/ 	.short	0x0002
        /*001a*/ 	.short	0x0034
        /*001c*/ 	.short	0x0082
	.zero		2


//--------------------- .nv.info                  --------------------------
	.section	.nv.info,"",@"SHT_CUDA_INFO"
	.align	4


	//----- nvinfo : EIATTR_REGCOUNT
	.align		4
        /*0000*/ 	.byte	0x04, 0x2f
        /*0002*/ 	.short	(.L_1 - .L_0)
	.align		4
.L_0:
        /*0004*/ 	.word	index@(_Z14nw_gpu2_kernelPhS_Pijj)
        /*0008*/ 	.word	0x00000016


	//----- nvinfo : EIATTR_FRAME_SIZE
	.align		4
.L_1:
        /*000c*/ 	.byte	0x04, 0x11
        /*000e*/ 	.short	(.L_3 - .L_2)
	.align		4
.L_2:
        /*0010*/ 	.word	index@(_Z14nw_gpu2_kernelPhS_Pijj)
        /*0014*/ 	.word	0x00000000


	//----- nvinfo : EIATTR_MIN_STACK_SIZE
	.align		4
.L_3:
        /*0018*/ 	.byte	0x04, 0x12
        /*001a*/ 	.short	(.L_5 - .L_4)
	.align		4
.L_4:
        /*001c*/ 	.word	index@(_Z14nw_gpu2_kernelPhS_Pijj)
        /*0020*/ 	.word	0x00000000
.L_5:


//--------------------- .nv.compat                --------------------------
	.section	.nv.compat,"",@"SHT_CUDA_COMPAT_INFO"
	.align	4
        /*0000*/ 	.byte	0x02, 0x09, 0x00, 0x00, 0x02, 0x02, 0x01, 0x00, 0x02, 0x05, 0x05, 0x00, 0x03, 0x07, 0x01, 0x01
        /*0010*/ 	.byte	0x02, 0x03, 0x00, 0x00, 0x02, 0x06, 0x01, 0x00, 0x04, 0x0b, 0x08, 0x00, 0x09, 0x00, 0x00, 0x00
        /*0020*/ 	.byte	0x00, 0x00, 0x00, 0x00


//--------------------- .nv.info._Z14nw_gpu2_kernelPhS_Pijj --------------------------
	.section	.nv.info._Z14nw_gpu2_kernelPhS_Pijj,"",@"SHT_CUDA_INFO"
	.sectionflags	@""
	.align	4


	//----- nvinfo : EIATTR_CUDA_API_VERSION
	.align		4
        /*0000*/ 	.byte	0x04, 0x37
        /*0002*/ 	.short	(.L_7 - .L_6)
.L_6:
        /*0004*/ 	.word	0x00000082


	//----- nvinfo : EIATTR_KPARAM_INFO
	.align		4
.L_7:
        /*0008*/ 	.byte	0x04, 0x17
        /*000a*/ 	.short	(.L_9 - .L_8)
.L_8:
        /*000c*/ 	.word	0x00000000
        /*0010*/ 	.short	0x0004
        /*0012*/ 	.short	0x001c
        /*0014*/ 	.byte	0x00, 0xf0, 0x11, 0x00


	//----- nvinfo : EIATTR_KPARAM_INFO
	.align		4
.L_9:
        /*0018*/ 	.byte	0x04, 0x17
        /*001a*/ 	.short	(.L_11 - .L_10)
.L_10:
        /*001c*/ 	.word	0x00000000
        /*0020*/ 	.short	0x0003
        /*0022*/ 	.short	0x0018
        /*0024*/ 	.byte	0x00, 0xf0, 0x11, 0x00


	//----- nvinfo : EIATTR_KPARAM_INFO
	.align		4
.L_11:
        /*0028*/ 	.byte	0x04, 0x17
        /*002a*/ 	.short	(.L_13 - .L_12)
.L_12:
        /*002c*/ 	.word	0x00000000
        /*0030*/ 	.short	0x0002
        /*0032*/ 	.short	0x0010
        /*0034*/ 	.byte	0x00, 0xf0, 0x21, 0x00


	//----- nvinfo : EIATTR_KPARAM_INFO
	.align		4
.L_13:
        /*0038*/ 	.byte	0x04, 0x17
        /*003a*/ 	.short	(.L_15 - .L_14)
.L_14:
        /*003c*/ 	.word	0x00000000
        /*0040*/ 	.short	0x0001
        /*0042*/ 	.short	0x0008
        /*0044*/ 	.byte	0x00, 0xf0, 0x21, 0x00


	//----- nvinfo : EIATTR_KPARAM_INFO
	.align		4
.L_15:
        /*0048*/ 	.byte	0x04, 0x17
        /*004a*/ 	.short	(.L_17 - .L_16)
.L_16:
        /*004c*/ 	.word	0x00000000
        /*0050*/ 	.short	0x0000
        /*0052*/ 	.short	0x0000
        /*0054*/ 	.byte	0x00, 0xf0, 0x21, 0x00


	//----- nvinfo : EIATTR_SPARSE_MMA_MASK
	.align		4
.L_17:
        /*0058*/ 	.byte	0x03, 0x50
        /*005a*/ 	.short	0x0000


	//----- nvinfo : EIATTR_MAXREG_COUNT
	.align		4
        /*005c*/ 	.byte	0x03, 0x1b
        /*005e*/ 	.short	0x00ff


	//----- nvinfo : EIATTR_NUM_BARRIERS
	.align		4
        /*0060*/ 	.byte	0x02, 0x4c
        /*0062*/ 	.byte	0x01
	.zero		1


	//----- nvinfo : EIATTR_MERCURY_ISA_VERSION
	.align		4
        /*0064*/ 	.byte	0x03, 0x5f
        /*0066*/ 	.short	0x0101


	//----- nvinfo : EIATTR_VRC_CTA_INIT_COUNT
	.align		4
        /*0068*/ 	.byte	0x02, 0x4a
	.zero		1
	.zero		1


	//----- nvinfo : EIATTR_EXIT_INSTR_OFFSETS
	.align		4
        /*006c*/ 	.byte	0x04, 0x1c
        /*006e*/ 	.short	(.L_19 - .L_18)


	//   ....[0]....
.L_18:
        /*0070*/ 	.word	0x00000420


	//   ....[1]....
        /*0074*/ 	.word	0x00000b20


	//----- nvinfo : EIATTR_CRS_STACK_SIZE
	.align		4
.L_19:
        /*0078*/ 	.byte	0x04, 0x1e
        /*007a*/ 	.short	(.L_21 - .L_20)
.L_20:
        /*007c*/ 	.word	0x00000000


	//----- nvinfo : EIATTR_CBANK_PARAM_SIZE
	.align		4
.L_21:
        /*0080*/ 	.byte	0x03, 0x19
        /*0082*/ 	.short	0x0020


	//----- nvinfo : EIATTR_PARAM_CBANK
	.align		4
        /*0084*/ 	.byte	0x04, 0x0a
        /*0086*/ 	.short	(.L_23 - .L_22)
	.align		4
.L_22:
        /*0088*/ 	.word	index@(.nv.constant0._Z14nw_gpu2_kernelPhS_Pijj)
        /*008c*/ 	.short	0x0380
        /*008e*/ 	.short	0x0020


	//----- nvinfo : EIATTR_SW_WAR
	.align		4
.L_23:
        /*0090*/ 	.byte	0x04, 0x36
        /*0092*/ 	.short	(.L_25 - .L_24)
.L_24:
        /*0094*/ 	.word	0x00000008
.L_25:


//--------------------- .nv.callgraph             --------------------------
	.section	.nv.callgraph,"",@"SHT_CUDA_CALLGRAPH"
	.align	4
	.sectionentsize	8
	.align		4
        /*0000*/ 	.word	0x00000000
	.align		4
        /*0004*/ 	.word	0xffffffff
	.align		4
        /*0008*/ 	.word	0x00000000
	.align		4
        /*000c*/ 	.word	0xfffffffe
	.align		4
        /*0010*/ 	.word	0x00000000
	.align		4
        /*0014*/ 	.word	0xfffffffd
	.align		4
        /*0018*/ 	.word	0x00000000
	.align		4
        /*001c*/ 	.word	0xfffffffc


//--------------------- .text._Z14nw_gpu2_kernelPhS_Pijj --------------------------
	.section	.text._Z14nw_gpu2_kernelPhS_Pijj,"ax",@progbits
	.align	128
        .global         _Z14nw_gpu2_kernelPhS_Pijj
        .type           _Z14nw_gpu2_kernelPhS_Pijj,@function
        .size           _Z14nw_gpu2_kernelPhS_Pijj,(.L_x_26 - _Z14nw_gpu2_kernelPhS_Pijj)
        .other          _Z14nw_gpu2_kernelPhS_Pijj,@"STO_CUDA_ENTRY STV_DEFAULT"
_Z14nw_gpu2_kernelPhS_Pijj:
.text._Z14nw_gpu2_kernelPhS_Pijj:
[----:B------:R-:W-:Y:S01]  /*0000*/  LDC R1, c[0x0][0x37c] ;  /* 0x0000df00ff017b82 */ /* 0x000fe20000000800 */
[----:B------:R-:W0:Y:S01]  /*0010*/  S2R R0, SR_TID.X ;  /* 0x0000000000007919 */ /* 0x000e220000002100 */
[----:B------:R-:W-:Y:S01]  /*0020*/  BSSY.RECONVERGENT B0, `(.L_x_0) ;  /* 0x0000039000007945 */ /* 0x000fe20003800200 */
[----:B0-----:R-:W-:-:S13]  /*0030*/  ISETP.NE.AND P0, PT, R0, RZ, PT ;  /* 0x000000ff0000720c */ /* 0x001fda0003f05270 */
[----:B------:R-:W-:Y:S05]  /*0040*/  @P0 BRA `(.L_x_1) ;  /* 0x0000000000d80947 */ /* 0x000fea0003800000 */
[----:B------:R-:W0:Y:S01]  /*0050*/  S2R R4, SR_CTAID.X ;  /* 0x0000000000047919 */ /* 0x000e220000002500 */
[----:B------:R-:W1:Y:S01]  /*0060*/  LDCU UR4, c[0x0][0x39c] ;  /* 0x00007380ff0477ac */ /* 0x000e620008000800 */
[----:B------:R-:W2:Y:S01]  /*0070*/  LDCU UR6, c[0x0][0x370] ;  /* 0x00006e00ff0677ac */ /* 0x000ea20008000800 */
[----:B-1----:R-:W-:Y:S01]  /*0080*/  UISETP.NE.AND UP0, UPT, UR4, 0x1, UPT ;  /* 0x000000010400788c */ /* 0x002fe2000bf05270 */
[----:B0-----:R-:W-:-:S08]  /*0090*/  LOP3.LUT R2, R4, 0x1ffffff, RZ, 0x3c, !PT ;  /* 0x01ffffff04027812 */ /* 0x001fd000078e3cff */
[----:B--2---:R-:W-:Y:S05]  /*00a0*/  BRA.U !UP0, `(.L_x_2) ;  /* 0x00000001084c7547 */ /* 0x004fea000b800000 */
[----:B------:R-:W-:-:S09]  /*00b0*/  UISETP.NE.AND UP0, UPT, UR4, 0x2, UPT ;  /* 0x000000020400788c */ /* 0x000fd2000bf05270 */
[----:B------:R-:W-:Y:S05]  /*00c0*/  BRA.U UP0, `(.L_x_3) ;  /* 0x0000000100307547 */ /* 0x000fea000b800000 */
[----:B------:R-:W0:Y:S01]  /*00d0*/  LDC R3, c[0x0][0x398] ;  /* 0x0000e600ff037b82 */ /* 0x000e220000000800 */
[----:B------:R-:W-:Y:S01]  /*00e0*/  VIADD R4, R4, -UR6 ;  /* 0x8000000604047c36 */ /* 0x000fe20008000000 */
[----:B------:R-:W-:-:S06]  /*00f0*/  UMOV UR4, 0x400 ;  /* 0x0000040000047882 */ /* 0x000fcc0000000000 */
[----:B------:R-:W1:Y:S01]  /*0100*/  S2UR UR5, SR_CgaCtaId ;  /* 0x00000000000579c3 */ /* 0x000e620000008800 */
[----:B0-----:R-:W-:-:S04]  /*0110*/  VIADD R3, R3, 0x7f ;  /* 0x0000007f03037836 */ /* 0x001fc80000000000 */
[--C-:B------:R-:W-:Y:S02]  /*0120*/  IMAD R4, R4, 0x80, R3.reuse ;  /* 0x0000008004047824 */ /* 0x100fe400078e0203 */
[----:B------:R-:W-:Y:S01]  /*0130*/  IMAD R2, R2, 0x80, R3 ;  /* 0x0000008002027824 */ /* 0x000fe200078e0203 */
[----:B-1----:R-:W-:Y:S02]  /*0140*/  ULEA UR4, UR5, UR4, 0x18 ;  /* 0x0000000405047291 */ /* 0x002fe4000f8ec0ff */
[----:B------:R-:W-:Y:S02]  /*0150*/  LOP3.LUT R4, R4, 0xffffff80, RZ, 0xc0, !PT ;  /* 0xffffff8004047812 */ /* 0x000fe400078ec0ff */
[----:B------:R-:W-:-:S05]  /*0160*/  LOP3.LUT R5, R2, 0xffffff80, RZ, 0xc0, !PT ;  /* 0xffffff8002057812 */ /* 0x000fca00078ec0ff */
[----:B------:R0:W-:Y:S01]  /*0170*/  STS.64 [UR4], R4 ;  /* 0x00000004ff007988 */ /* 0x0001e20008000a04 */
[----:B------:R-:W-:Y:S05]  /*0180*/  BRA `(.L_x_4) ;  /* 0x0000000000307947 */ /* 0x000fea0003800000 */
.L_x_3:
[----:B------:R-:W0:Y:S01]  /*0190*/  S2UR UR5, SR_CgaCtaId ;  /* 0x00000000000579c3 */ /* 0x000e220000008800 */
[----:B------:R-:W-:Y:S02]  /*01a0*/  UMOV UR4, 0x400 ;  /* 0x0000040000047882 */ /* 0x000fe40000000000 */
[----:B0-----:R-:W-:-:S09]  /*01b0*/  ULEA UR4, UR5, UR4, 0x18 ;  /* 0x0000000405047291 */ /* 0x001fd2000f8ec0ff */
[----:B------:R-:W1:Y:S01]  /*01c0*/  LDS R4, [UR4] ;  /* 0x00000004ff047984 */ /* 0x000e620008000800 */
[----:B------:R-:W-:Y:S05]  /*01d0*/  BRA `(.L_x_4) ;  /* 0x00000000001c7947 */ /* 0x000fea0003800000 */
.L_x_2:
[----:B------:R-:W0:Y:S01]  /*01e0*/  S2UR UR5, SR_CgaCtaId ;  /* 0x00000000000579c3 */ /* 0x000e220000008800 */
[----:B------:R-:W-:Y:S01]  /*01f0*/  UMOV UR4, 0x400 ;  /* 0x0000040000047882 */ /* 0x000fe20000000000 */
[----:B------:R-:W-:Y:S02]  /*0200*/  VIADD R2, R2, UR6 ;  /* 0x0000000602027c36 */ /* 0x000fe40008000000 */
[----:B------:R-:W-:Y:S02]  /*0210*/  IMAD.SHL.U32 R4, R4, 0x80, RZ ;  /* 0x0000008004047824 */ /* 0x000fe400078e00ff */
[----:B------:R-:W-:Y:S01]  /*0220*/  IMAD.SHL.U32 R5, R2, 0x80, RZ ;  /* 0x0000008002057824 */ /* 0x000fe200078e00ff */
[----:B0-----:R-:W-:-:S09]  /*0230*/  ULEA UR4, UR5, UR4, 0x18 ;  /* 0x0000000405047291 */ /* 0x001fd2000f8ec0ff */
[----:B------:R2:W-:Y:S03]  /*0240*/  STS.64 [UR4], R4 ;  /* 0x00000004ff007988 */ /* 0x0005e60008000a04 */
.L_x_4:
[----:B0-2---:R-:W1:Y:S02]  /*0250*/  LDC R5, c[0x0][0x398] ;  /* 0x0000e600ff057b82 */ /* 0x005e640000000800 */
[C---:B-1----:R-:W-:Y:S01]  /*0260*/  IMAD.IADD R3, R5.reuse, 0x1, -R4 ;  /* 0x0000000105037824 */ /* 0x042fe200078e0a04 */
[----:B------:R-:W-:-:S04]  /*0270*/  LOP3.LUT R4, R5, 0x7f, RZ, 0xc0, !PT ;  /* 0x0000007f05047812 */ /* 0x000fc800078ec0ff */
[----:B------:R-:W-:-:S13]  /*0280*/  ISETP.GT.U32.AND P0, PT, R3, 0x80, PT ;  /* 0x000000800300780c */ /* 0x000fda0003f04070 */
[----:B------:R-:W-:Y:S05]  /*0290*/  @P0 BRA `(.L_x_5) ;  /* 0x0000000000180947 */ /* 0x000fea0003800000 */
[----:B------:R-:W-:Y:S01]  /*02a0*/  ISETP.NE.AND P0, PT, R4, RZ, PT ;  /* 0x000000ff0400720c */ /* 0x000fe20003f05270 */
[----:B------:R-:W-:-:S12]  /*02b0*/  IMAD.MOV.U32 R6, RZ, RZ, 0x100 ;  /* 0x00000100ff067424 */ /* 0x000fd800078e00ff */
[----:B------:R-:W-:Y:S05]  /*02c0*/  @!P0 BRA `(.L_x_6) ;  /* 0x0000000000348947 */ /* 0x000fea0003800000 */
[----:B------:R-:W0:Y:S02]  /*02d0*/  LDS R2, [UR4+0x4] ;  /* 0x00000404ff027984 */ /* 0x000e240008000800 */
[----:B0-----:R-:W-:Y:S01]  /*02e0*/  IMAD.IADD R2, R5, 0x1, -R2 ;  /* 0x0000000105027824 */ /* 0x001fe200078e0a02 */
[----:B------:R-:W-:Y:S06]  /*02f0*/  BRA `(.L_x_7) ;  /* 0x0000000000187947 */ /* 0x000fec0003800000 */
.L_x_5:
[----:B------:R-:W0:Y:S01]  /*0300*/  LDS R2, [UR4+0x4] ;  /* 0x00000404ff027984 */ /* 0x000e220008000800 */
[----:B------:R-:W-:Y:S02]  /*0310*/  IMAD.MOV.U32 R6, RZ, RZ, 0x100 ;  /* 0x00000100ff067424 */ /* 0x000fe400078e00ff */
[----:B0-----:R-:W-:-:S05]  /*0320*/  IMAD.IADD R2, R5, 0x1, -R2 ;  /* 0x0000000105027824 */ /* 0x001fca00078e0a02 */
[----:B------:R-:W-:-:S04]  /*0330*/  ISETP.GT.U32.AND P0, PT, R2, 0x80, PT ;  /* 0x000000800200780c */ /* 0x000fc80003f04070 */
[----:B------:R-:W-:-:S13]  /*0340*/  ISETP.EQ.OR P0, PT, R4, RZ, P0 ;  /* 0x000000ff0400720c */ /* 0x000fda0000702670 */
[----:B------:R-:W-:Y:S05]  /*0350*/  @P0 BRA `(.L_x_6) ;  /* 0x0000000000100947 */ /* 0x000fea0003800000 */
.L_x_7:
[----:B------:R-:W-:Y:S02]  /*0360*/  LOP3.LUT R2, R2, R3, RZ, 0xfc, !PT ;  /* 0x0000000302027212 */ /* 0x000fe400078efcff */
[----:B------:R-:W-:Y:S02]  /*0370*/  LOP3.LUT R6, R4, 0x80, RZ, 0xfc, !PT ;  /* 0x0000008004067812 */ /* 0x000fe400078efcff */
[----:B------:R-:W-:-:S13]  /*0380*/  ISETP.GE.U32.AND P0, PT, R2, 0x80, PT ;  /* 0x000000800200780c */ /* 0x000fda0003f06070 */
[----:B------:R-:W-:-:S07]  /*0390*/  @!P0 IMAD.SHL.U32 R6, R4, 0x2, RZ ;  /* 0x0000000204068824 */ /* 0x000fce00078e00ff */
.L_x_6:
[----:B------:R0:W-:Y:S02]  /*03a0*/  STS [UR4+0x8], R6 ;  /* 0x00000806ff007988 */ /* 0x0001e40008000804 */
.L_x_1:
[----:B------:R-:W-:Y:S05]  /*03b0*/  BSYNC.RECONVERGENT B0 ;  /* 0x0000000000007941 */ /* 0x000fea0003800200 */
.L_x_0:
[----:B------:R-:W1:Y:S08]  /*03c0*/  S2UR UR6, SR_CgaCtaId ;  /* 0x00000000000679c3 */ /* 0x000e700000008800 */
[----:B------:R-:W-:Y:S06]  /*03d0*/  BAR.SYNC.DEFER_BLOCKING 0x0 ;  /* 0x0000000000007b1d */ /* 0x000fec0000010000 */
[----:B------:R-:W-:-:S02]  /*03e0*/  UMOV UR5, 0x400 ;  /* 0x0000040000057882 */ /* 0x000fc40000000000 */
[----:B-1----:R-:W-:-:S09]  /*03f0*/  ULEA UR7, UR6, UR5, 0x18 ;  /* 0x0000000506077291 */ /* 0x002fd2000f8ec0ff */
[----:B------:R-:W1:Y:S02]  /*0400*/  LDS R2, [UR7+0x8] ;  /* 0x00000807ff027984 */ /* 0x000e640008000800 */
[----:B-1----:R-:W-:-:S13]  /*0410*/  ISETP.GE.U32.AND P0, PT, R2, 0x2, PT ;  /* 0x000000020200780c */ /* 0x002fda0003f06070 */
[----:B------:R-:W-:Y:S05]  /*0420*/  @!P0 EXIT ;  /* 0x000000000000894d */ /* 0x000fea0003800000 */
[----:B------:R-:W1:Y:S01]  /*0430*/  LDC.64 R2, c[0x0][0x390] ;  /* 0x0000e400ff027b82 */ /* 0x000e620000000a00 */
[----:B------:R-:W-:Y:S01]  /*0440*/  UIADD3 UR4, UPT, UPT, UR5, 0xc, URZ ;  /* 0x0000000c05047890 */ /* 0x000fe2000fffe0ff */
[----:B------:R-:W-:Y:S01]  /*0450*/  HFMA2 R4, -RZ, RZ, 0, 1.5199184417724609375e-05 ;  /* 0x000000ffff047431 */ /* 0x000fe200000001ff */
[----:B------:R-:W-:Y:S01]  /*0460*/  UIADD3 UR5, UPT, UPT, UR5, 0x20c, URZ ;  /* 0x0000020c05057890 */ /* 0x000fe2000fffe0ff */
[C---:B------:R-:W-:Y:S01]  /*0470*/  IADD3 R9, PT, PT, -R0.reuse, 0x7f, RZ ;  /* 0x0000007f00097810 */ /* 0x040fe20007ffe1ff */
[----:B------:R-:W-:Y:S01]  /*0480*/  VIADD R7, R0, 0xffffff81 ;  /* 0xffffff8100077836 */ /* 0x000fe20000000000 */
[----:B------:R-:W2:Y:S01]  /*0490*/  LDCU.64 UR8, c[0x0][0x358] ;  /* 0x00006b00ff0877ac */ /* 0x000ea20008000a00 */
[----:B0-----:R-:W-:Y:S02]  /*04a0*/  IMAD.MOV R6, RZ, RZ, -R0 ;  /* 0x000000ffff067224 */ /* 0x001fe400078e0a00 */
[----:B------:R-:W-:Y:S01]  /*04b0*/  IMAD.MOV.U32 R5, RZ, RZ, 0x1 ;  /* 0x00000001ff057424 */ /* 0x000fe200078e00ff */
[----:B------:R-:W0:Y:S01]  /*04c0*/  LDCU UR10, c[0x0][0x398] ;  /* 0x00007300ff0a77ac */ /* 0x000e220008000800 */
[----:B------:R-:W3:Y:S01]  /*04d0*/  LDCU.128 UR12, c[0x0][0x380] ;  /* 0x00007000ff0c77ac */ /* 0x000ee20008000c00 */
[----:B------:R-:W-:-:S02]  /*04e0*/  ULEA UR4, UR6, UR4, 0x18 ;  /* 0x0000000406047291 */ /* 0x000fc4000f8ec0ff */
[----:B------:R-:W-:-:S12]  /*04f0*/  ULEA UR5, UR6, UR5, 0x18 ;  /* 0x0000000506057291 */ /* 0x000fd8000f8ec0ff */
.L_x_24:
[----:B------:R-:W4:Y:S01]  /*0500*/  LDS.64 R10, [UR7] ;  /* 0x00000007ff0a7984 */ /* 0x000f220008000a00 */
[C---:B------:R-:W-:Y:S01]  /*0510*/  ISETP.GE.U32.AND P2, PT, R5.reuse, 0x81, PT ;  /* 0x000000810500780c */ /* 0x040fe20003f46070 */
[----:B------:R-:W-:Y:S01]  /*0520*/  UMOV UR6, UR5 ;  /* 0x0000000500067c82 */ /* 0x000fe20008000000 */
[----:B------:R-:W-:Y:S01]  /*0530*/  BSSY.RECONVERGENT B0, `(.L_x_8) ;  /* 0x000004e000007945 */ /* 0x000fe20003800200 */
[C---:B------:R-:W-:Y:S01]  /*0540*/  LEA R8, R0.reuse, UR5, 0x2 ;  /* 0x0000000500087c11 */ /* 0x040fe2000f8e10ff */
[----:B------:R-:W-:Y:S01]  /*0550*/  IMAD.MOV.U32 R17, RZ, RZ, RZ ;  /* 0x000000ffff117224 */ /* 0x000fe200078e00ff */
[----:B------:R-:W-:Y:S02]  /*0560*/  SEL R15, R0, R7, !P2 ;  /* 0x00000007000f7207 */ /* 0x000fe40005000000 */
[----:B------:R-:W-:Y:S02]  /*0570*/  SEL R14, R6, R9, !P2 ;  /* 0x00000009060e7207 */ /* 0x000fe40005000000 */
[----:B------:R-:W-:Y:S01]  /*0580*/  SEL R13, R5, R4, !P2 ;  /* 0x00000004050d7207 */ /* 0x000fe20005000000 */
[----:B----4-:R-:W-:-:S02]  /*0590*/  IMAD.IADD R10, R15, 0x1, R10 ;  /* 0x000000010f0a7824 */ /* 0x010fc400078e020a */
[----:B------:R-:W-:-:S03]  /*05a0*/  IMAD.IADD R11, R14, 0x1, R11 ;  /* 0x000000010e0b7824 */ /* 0x000fc600078e020b */
[----:B0-----:R-:W-:-:S04]  /*05b0*/  ISETP.GE.U32.AND P0, PT, R10, UR10, PT ;  /* 0x0000000a0a007c0c */ /* 0x001fc8000bf06070 */
[----:B------:R-:W-:-:S04]  /*05c0*/  ISETP.LT.U32.AND P0, PT, R0, R13, !P0 ;  /* 0x0000000d0000720c */ /* 0x000fc80004701070 */
[----:B------:R-:W-:-:S13]  /*05d0*/  ISETP.LT.U32.AND P0, PT, R11, UR10, P0 ;  /* 0x0000000a0b007c0c */ /* 0x000fda0008701070 */
[----:B------:R-:W-:Y:S05]  /*05e0*/  @!P0 BRA `(.L_x_9) ;  /* 0x0000000400088947 */ /* 0x000fea0003800000 */
[----:B------:R-:W-:Y:S01]  /*05f0*/  ISETP.NE.AND P1, PT, R10, RZ, PT ;  /* 0x000000ff0a00720c */ /* 0x000fe20003f25270 */
[----:B------:R-:W-:Y:S01]  /*0600*/  BSSY.RECONVERGENT B1, `(.L_x_10) ;  /* 0x000000e000017945 */ /* 0x000fe20003800200 */
[----:B------:R-:W-:-:S11]  /*0610*/  LEA R13, R0, UR4, 0x2 ;  /* 0x00000004000d7c11 */ /* 0x000fd6000f8e10ff */
[----:B------:R-:W-:Y:S05]  /*0620*/  @!P1 BRA `(.L_x_11) ;  /* 0x0000000000289947 */ /* 0x000fea0003800000 */
[----:B------:R-:W-:-:S13]  /*0630*/  ISETP.NE.AND P3, PT, R15, RZ, PT ;  /* 0x000000ff0f00720c */ /* 0x000fda0003f65270 */
[----:B------:R-:W-:Y:S05]  /*0640*/  @!P3 BRA `(.L_x_12) ;  /* 0x00000000000cb947 */ /* 0x000fea0003800000 */
[----:B------:R0:W4:Y:S04]  /*0650*/  @P2 LDS R16, [R13] ;  /* 0x000000000d102984 */ /* 0x0001280000000800 */
[----:B------:R0:W0:Y:S01]  /*0660*/  @!P2 LDS R16, [R13+-0x4] ;  /* 0xfffffc000d10a984 */ /* 0x0000220000000800 */
[----:B------:R-:W-:Y:S05]  /*0670*/  BRA `(.L_x_13) ;  /* 0x0000000000187947 */ /* 0x000fea0003800000 */
.L_x_12:
[----:B------:R-:W-:-:S04]  /*0680*/  VIADD R12, R10, 0xffffffff ;  /* 0xffffffff0a0c7836 */ /* 0x000fc80000000000 */
[----:B------:R-:W-:-:S04]  /*0690*/  IMAD R17, R12, UR10, R11 ;  /* 0x0000000a0c117c24 */ /* 0x000fc8000f8e020b */
[----:B-1----:R-:W-:-:S06]  /*06a0*/  IMAD.WIDE.U32 R16, R17, 0x4, R2 ;  /* 0x0000000411107825 */ /* 0x002fcc00078e0002 */
[----:B--2---:R0:W5:Y:S01]  /*06b0*/  LDG.E R16, desc[UR8][R16.64] ;  /* 0x0000000810107981 */ /* 0x004162000c1e1900 */
[----:B------:R-:W-:Y:S05]  /*06c0*/  BRA `(.L_x_13) ;  /* 0x0000000000047947 */ /* 0x000fea0003800000 */
.L_x_11:
[----:B------:R-:W-:-:S07]  /*06d0*/  LOP3.LUT R16, RZ, R11, RZ, 0x33, !PT ;  /* 0x0000000bff107212 */ /* 0x000fce00078e33ff */
.L_x_13:
[----:B--23--:R-:W-:Y:S05]  /*06e0*/  BSYNC.RECONVERGENT B1 ;  /* 0x0000000000017941 */ /* 0x00cfea0003800200 */
.L_x_10:
[----:B------:R-:W-:Y:S01]  /*06f0*/  ISETP.NE.AND P4, PT, R11, RZ, PT ;  /* 0x000000ff0b00720c */ /* 0x000fe20003f85270 */
[----:B------:R-:W-:-:S12]  /*0700*/  BSSY.RECONVERGENT B1, `(.L_x_14) ;  /* 0x000000d000017945 */ /* 0x000fd80003800200 */
[----:B------:R-:W-:Y:S05]  /*0710*/  @!P4 BRA `(.L_x_15) ;  /* 0x000000000028c947 */ /* 0x000fea0003800000 */
[----:B------:R-:W-:-:S13]  /*0720*/  ISETP.NE.AND P3, PT, R14, RZ, PT ;  /* 0x000000ff0e00720c */ /* 0x000fda0003f65270 */
[----:B------:R-:W-:Y:S05]  /*0730*/  @!P3 BRA `(.L_x_16) ;  /* 0x00000000000cb947 */ /* 0x000fea0003800000 */
[----:B0-----:R0:W2:Y:S04]  /*0740*/  @P2 LDS R17, [R13+0x4] ;  /* 0x000004000d112984 */ /* 0x0010a80000000800 */
[----:B------:R0:W3:Y:S01]  /*0750*/  @!P2 LDS R17, [R13] ;  /* 0x000000000d11a984 */ /* 0x0000e20000000800 */
[----:B------:R-:W-:Y:S05]  /*0760*/  BRA `(.L_x_17) ;  /* 0x0000000000187947 */ /* 0x000fea0003800000 */
.L_x_16:
[----:B------:R-:W-:-:S04]  /*0770*/  IMAD R12, R10, UR10, R11 ;  /* 0x0000000a0a0c7c24 */ /* 0x000fc8000f8e020b */
[----:B0-----:R-:W-:-:S04]  /*0780*/  VIADD R13, R12, 0xffffffff ;  /* 0xffffffff0c0d7836 */ /* 0x001fc80000000000 */
[----:B-1----:R-:W-:-:S05]  /*0790*/  IMAD.WIDE.U32 R12, R13, 0x4, R2 ;  /* 0x000000040d0c7825 */ /* 0x002fca00078e0002 */
[----:B------:R0:W5:Y:S01]  /*07a0*/  LDG.E R17, desc[UR8][R12.64] ;  /* 0x000000080c117981 */ /* 0x000162000c1e1900 */
[----:B------:R-:W-:Y:S05]  /*07b0*/  BRA `(.L_x_17) ;  /* 0x0000000000047947 */ /* 0x000fea0003800000 */
.L_x_15:
[----:B0-----:R-:W-:-:S07]  /*07c0*/  LOP3.LUT R17, RZ, R10, RZ, 0x33, !PT ;  /* 0x0000000aff117212 */ /* 0x001fce00078e33ff */
.L_x_17:
[----:B------:R-:W-:Y:S05]  /*07d0*/  BSYNC.RECONVERGENT B1 ;  /* 0x0000000000017941 */ /* 0x000fea0003800200 */
.L_x_14:
[----:B------:R-:W-:Y:S04]  /*07e0*/  BSSY.RECONVERGENT B1, `(.L_x_18) ;  /* 0x0000016000017945 */ /* 0x000fe80003800200 */
[----:B------:R-:W-:Y:S05]  /*07f0*/  @!P1 BRA `(.L_x_19) ;  /* 0x00000000004c9947 */ /* 0x000fea0003800000 */
[----:B------:R-:W-:Y:S05]  /*0800*/  @!P4 BRA `(.L_x_20) ;  /* 0x000000000040c947 */ /* 0x000fea0003800000 */
[----:B------:R-:W-:-:S04]  /*0810*/  ISETP.NE.AND P1, PT, R14, RZ, PT ;  /* 0x000000ff0e00720c */ /* 0x000fc80003f25270 */
[----:B------:R-:W-:-:S13]  /*0820*/  ISETP.EQ.OR P1, PT, R15, RZ, !P1 ;  /* 0x000000ff0f00720c */ /* 0x000fda0004f22670 */
[----:B------:R-:W-:Y:S05]  /*0830*/  @P1 BRA `(.L_x_21) ;  /* 0x00000000001c1947 */ /* 0x000fea0003800000 */
[----:B------:R-:W-:Y:S05]  /*0840*/  @!P2 BRA `(.L_x_22) ;  /* 0x000000000010a947 */ /* 0x000fea0003800000 */
[----:B------:R-:W-:-:S13]  /*0850*/  ISETP.NE.AND P1, PT, R4, 0x7f, PT ;  /* 0x0000007f0400780c */ /* 0x000fda0003f25270 */
[----:B------:R0:W0:Y:S04]  /*0860*/  @P1 LDS R18, [R8+0x4] ;  /* 0x0000040008121984 */ /* 0x0000280000000800 */
[----:B------:R0:W0:Y:S01]  /*0870*/  @!P1 LDS R18, [R8] ;  /* 0x0000000008129984 */ /* 0x0000220000000800 */
[----:B------:R-:W-:Y:S05]  /*0880*/  BRA `(.L_x_23) ;  /* 0x00000000002c7947 */ /* 0x000fea0003800000 */
.L_x_22:
[----:B------:R0:W0:Y:S01]  /*0890*/  LDS R18, [R8+-0x4] ;  /* 0xfffffc0008127984 */ /* 0x0000220000000800 */
[----:B------:R-:W-:Y:S05]  /*08a0*/  BRA `(.L_x_23) ;  /* 0x0000000000247947 */ /* 0x000fea0003800000 */
.L_x_21:
[----:B0-----:R-:W-:-:S04]  /*08b0*/  VIADD R12, R10, 0xffffffff ;  /* 0xffffffff0a0c7836 */ /* 0x001fc80000000000 */
[----:B------:R-:W-:-:S04]  /*08c0*/  IMAD R12, R12, UR10, R11 ;  /* 0x0000000a0c0c7c24 */ /* 0x000fc8000f8e020b */
[----:B------:R-:W-:-:S04]  /*08d0*/  VIADD R13, R12, 0xffffffff ;  /* 0xffffffff0c0d7836 */ /* 0x000fc80000000000 */
[----:B-1----:R-:W-:-:S05]  /*08e0*/  IMAD.WIDE.U32 R12, R13, 0x4, R2 ;  /* 0x000000040d0c7825 */ /* 0x002fca00078e0002 */
[----:B------:R0:W5:Y:S01]  /*08f0*/  LDG.E R18, desc[UR8][R12.64] ;  /* 0x000000080c127981 */ /* 0x000162000c1e1900 */
[----:B------:R-:W-:Y:S05]  /*0900*/  BRA `(.L_x_23) ;  /* 0x00000000000c7947 */ /* 0x000fea0003800000 */
.L_x_20:
[----:B------:R-:W-:Y:S01]  /*0910*/  IMAD.MOV R18, RZ, RZ, -R10 ;  /* 0x000000ffff127224 */ /* 0x000fe200078e0a0a */
[----:B------:R-:W-:Y:S06]  /*0920*/  BRA `(.L_x_23) ;  /* 0x0000000000047947 */ /* 0x000fec0003800000 */
.L_x_19:
[----:B------:R-:W-:-:S07]  /*0930*/  IADD3 R18, PT, PT, -R11, RZ, RZ ;  /* 0x000000ff0b127210 */ /* 0x000fce0007ffe1ff */
.L_x_23:
[----:B------:R-:W-:Y:S05]  /*0940*/  BSYNC.RECONVERGENT B1 ;  /* 0x0000000000017941 */ /* 0x000fea0003800200 */
.L_x_18:
[C---:B------:R-:W-:Y:S02]  /*0950*/  IADD3 R14, P1, PT, R10.reuse, UR14, RZ ;  /* 0x0000000e0a0e7c10 */ /* 0x040fe4000ff3e0ff */
[C---:B0-----:R-:W-:Y:S02]  /*0960*/  IADD3 R12, P2, PT, R11.reuse, UR12, RZ ;  /* 0x0000000c0b0c7c10 */ /* 0x041fe4000ff5e0ff */
[----:B------:R-:W-:Y:S02]  /*0970*/  LEA.HI.X.SX32 R15, R10, UR15, 0x1, P1 ;  /* 0x0000000f0a0f7c11 */ /* 0x000fe400088f0eff */
[----:B------:R-:W-:-:S04]  /*0980*/  LEA.HI.X.SX32 R13, R11, UR13, 0x1, P2 ;  /* 0x0000000d0b0d7c11 */ /* 0x000fc800090f0eff */
[----:B------:R-:W4:Y:S04]  /*0990*/  LDG.E.U8 R15, desc[UR8][R14.64] ;  /* 0x000000080e0f7981 */ /* 0x000f28000c1e1100 */
[----:B------:R-:W4:Y:S01]  /*09a0*/  LDG.E.U8 R12, desc[UR8][R12.64] ;  /* 0x000000080c0c7981 */ /* 0x000f22000c1e1100 */
[----:B--23-5:R-:W-:Y:S02]  /*09b0*/  VIADD R19, R17, 0xffffffff ;  /* 0xffffffff11137836 */ /* 0x02cfe40000000000 */
[----:B------:R-:W-:-:S03]  /*09c0*/  VIADD R17, R18, 0x1 ;  /* 0x0000000112117836 */ /* 0x000fc60000000000 */
[----:B----4-:R-:W-:Y:S02]  /*09d0*/  VIADDMNMX R16, R16, 0xffffffff, R19, !PT ;  /* 0xffffffff10107846 */ /* 0x010fe40007800113 */
[----:B------:R-:W-:-:S13]  /*09e0*/  ISETP.NE.AND P1, PT, R15, R12, PT ;  /* 0x0000000c0f00720c */ /* 0x000fda0003f25270 */
[----:B------:R-:W-:-:S05]  /*09f0*/  @P1 VIADD R17, R18, 0xffffffff ;  /* 0xffffffff12111836 */ /* 0x000fca0000000000 */
[----:B------:R-:W-:-:S07]  /*0a00*/  VIMNMX R17, PT, PT, R16, R17, !PT ;  /* 0x0000001110117248 */ /* 0x000fce0007fe0100 */
.L_x_9:
[----:B--23--:R-:W-:Y:S05]  /*0a10*/  BSYNC.RECONVERGENT B0 ;  /* 0x0000000000007941 */ /* 0x00cfea0003800200 */
.L_x_8:
[----:B------:R-:W0:Y:S08]  /*0a20*/  @P0 LDC.64 R12, c[0x0][0x390] ;  /* 0x0000e400ff0c0b82 */ /* 0x000e300000000a00 */
[----:B------:R-:W-:Y:S01]  /*0a30*/  BAR.SYNC.DEFER_BLOCKING 0x0 ;  /* 0x0000000000007b1d */ /* 0x000fe20000010000 */
[----:B------:R-:W-:Y:S02]  /*0a40*/  @P0 IMAD R11, R10, UR10, R11 ;  /* 0x0000000a0a0b0c24 */ /* 0x000fe4000f8e020b */
[----:B------:R-:W-:-:S02]  /*0a50*/  VIADD R5, R5, 0x1 ;  /* 0x0000000105057836 */ /* 0x000fc40000000000 */
[----:B------:R-:W-:Y:S01]  /*0a60*/  VIADD R6, R6, 0x1 ;  /* 0x0000000106067836 */ /* 0x000fe20000000000 */
[----:B------:R-:W-:Y:S01]  /*0a70*/  UMOV UR5, UR4 ;  /* 0x0000000400057c82 */ /* 0x000fe20008000000 */
[----:B------:R-:W-:Y:S01]  /*0a80*/  UMOV UR4, UR6 ;  /* 0x0000000600047c82 */ /* 0x000fe20008000000 */
[----:B------:R-:W-:Y:S02]  /*0a90*/  VIADD R4, R4, 0xffffffff ;  /* 0xffffffff04047836 */ /* 0x000fe40000000000 */
[----:B------:R-:W-:Y:S02]  /*0aa0*/  VIADD R7, R7, 0x1 ;  /* 0x0000000107077836 */ /* 0x000fe40000000000 */
[----:B0-----:R-:W-:Y:S01]  /*0ab0*/  @P0 IMAD.WIDE.U32 R10, R11, 0x4, R12 ;  /* 0x000000040b0a0825 */ /* 0x001fe200078e000c */
[----:B------:R-:W-:Y:S04]  /*0ac0*/  @P0 STS [R8], R17 ;  /* 0x0000001108000388 */ /* 0x000fe80000000800 */
[----:B------:R-:W-:Y:S01]  /*0ad0*/  @P0 STG.E desc[UR8][R10.64], R17 ;  /* 0x000000110a000986 */ /* 0x000fe2000c101908 */
[----:B------:R-:W-:Y:S06]  /*0ae0*/  BAR.SYNC.DEFER_BLOCKING 0x0 ;  /* 0x0000000000007b1d */ /* 0x000fec0000010000 */
[----:B------:R-:W0:Y:S02]  /*0af0*/  LDS R12, [UR7+0x8] ;  /* 0x00000807ff0c7984 */ /* 0x000e240008000800 */
[----:B0-----:R-:W-:-:S13]  /*0b00*/  ISETP.GE.U32.AND P0, PT, R5, R12, PT ;  /* 0x0000000c0500720c */ /* 0x001fda0003f06070 */
[----:B------:R-:W-:Y:S05]  /*0b10*/  @!P0 BRA `(.L_x_24) ;  /* 0xfffffff800788947 */ /* 0x000fea000383ffff */
[----:B------:R-:W-:Y:S05]  /*0b20*/  EXIT ;  /* 0x000000000000794d */ /* 0x000fea0003800000 */
.L_x_25:
[----:B------:R-:W-:-:S00]  /*0b30*/  BRA `(.L_x_25) ;  /* 0xfffffffc00fc7947 */ /* 0x000fc0000383ffff */
[----:B------:R-:W-:-:S00]  /*0b40*/  NOP ;  /* 0x0000000000007918 */ /* 0x000fc00000000000 */
        /* <DEDUP_REMOVED lines=11> */
.L_x_26:


//--------------------- .nv.shared._Z14nw_gpu2_kernelPhS_Pijj --------------------------
	.section	.nv.shared._Z14nw_gpu2_kernelPhS_Pijj,"aw",@nobits
	.sectionflags	@""
	.align	4
.nv.shared._Z14nw_gpu2_kernelPhS_Pijj:
	.zero		2060


//--------------------- .nv.shared.reserved.0     --------------------------
	.section	.nv.shared.reserved.0,"aw",@nobits
	.weak		__nv_reservedSMEM_offset_0_alias
	.size		__nv_reservedSMEM_offset_0_alias, 0, 64
	.other		__nv_reservedSMEM_offset_0_alias,@"STO_CUDA_RESERVED_SHARED STV_DEFAULT"
__nv_reservedSMEM_offset_0_alias:
	.zero		0
	.zero		64


//--------------------- .nv.constant0._Z14nw_gpu2_kernelPhS_Pijj --------------------------
	.section	.nv.constant0._Z14nw_gpu2_kernelPhS_Pijj,"a",@progbits
	.sectionflags	@""
	.align	4
.nv.constant0._Z14nw_gpu2_kernelPhS_Pijj:
	.zero		928


//--------------------- SYMBOLS --------------------------

	.type		.nv.reservedSmem.offset0,@object
	.size		.nv.reservedSmem.offset0,0x4
	.type		.nv.reservedSmem.cap,@object
	.size		.nv.reservedSmem.cap,0x4
